//
// Generated by NVIDIA NVVM Compiler
//
// Compiler Build ID: CL-36424714
// Cuda compilation tools, release 13.0, V13.0.88
// Based on NVVM 20.0.0
//

.version 9.0
.target sm_100
.address_size 64

	// .globl	default_function_kernel_1

.visible .entry default_function_kernel_1(
	.param .u64 .ptr .align 1 default_function_kernel_1_param_0,
	.param .u64 .ptr .align 1 default_function_kernel_1_param_1,
	.param .u64 .ptr .align 1 default_function_kernel_1_param_2
)
.maxntid 8
{
	.reg .pred 	%p<11>;
	.reg .b32 	%r<16>;
	.reg .b32 	%f<69>;
	.reg .b64 	%rd<12>;

	ld.param.u64 	%rd1, [default_function_kernel_1_param_0];
	ld.param.u64 	%rd2, [default_function_kernel_1_param_1];
	ld.param.u64 	%rd3, [default_function_kernel_1_param_2];
	cvta.to.global.u64 	%rd4, %rd3;
	cvta.to.global.u64 	%rd5, %rd2;
	mov.u32 	%r2, %ctaid.x;
	shl.b32 	%r3, %r2, 3;
	mov.u32 	%r4, %tid.x;
	or.b32  	%r1, %r3, %r4;
	mul.wide.u32 	%rd6, %r1, 4;
	add.s64 	%rd7, %rd5, %rd6;
	ld.global.nc.f32 	%f1, [%rd7];
	add.s64 	%rd8, %rd4, %rd6;
	ld.global.nc.f32 	%f9, [%rd8];
	fma.rn.f32 	%f2, %f9, 0f38D1B717, 0f40000000;
	abs.f32 	%f3, %f2;
	setp.eq.f32 	%p1, %f2, 0f3F800000;
	mov.f32 	%f68, 0f3F800000;
	@%p1 bra 	$L__BB0_7;
	setp.num.f32 	%p2, %f3, %f3;
	@%p2 bra 	$L__BB0_3;
	mov.f32 	%f66, 0f3F400000;
	add.rn.f32 	%f68, %f2, %f66;
	bra.uni 	$L__BB0_7;
$L__BB0_3:
	setp.neu.f32 	%p3, %f2, 0f00000000;
	setp.neu.f32 	%p4, %f3, 0f7F800000;
	and.pred  	%p5, %p3, %p4;
	@%p5 bra 	$L__BB0_5;
	add.f32 	%f65, %f2, %f2;
	mov.b32 	%r14, %f65;
	and.b32  	%r15, %r14, 2147483647;
	mov.b32 	%f68, %r15;
	bra.uni 	$L__BB0_7;
$L__BB0_5:
	setp.lt.f32 	%p6, %f3, 0f00800000;
	mul.f32 	%f10, %f3, 0f4B800000;
	selp.f32 	%f11, %f10, %f3, %p6;
	mov.b32 	%r5, %f11;
	add.s32 	%r6, %r5, -1060439283;
	and.b32  	%r7, %r6, -8388608;
	sub.s32 	%r8, %r5, %r7;
	mov.b32 	%f12, %r8;
	cvt.rn.f32.s32 	%f13, %r7;
	selp.f32 	%f14, 0fC1C00000, 0f00000000, %p6;
	fma.rn.f32 	%f15, %f13, 0f34000000, %f14;
	add.f32 	%f16, %f12, 0fBF800000;
	add.f32 	%f17, %f12, 0f3F800000;
	rcp.approx.ftz.f32 	%f18, %f17;
	add.f32 	%f19, %f16, %f16;
	mul.f32 	%f20, %f19, %f18;
	mul.f32 	%f21, %f20, %f20;
	neg.f32 	%f22, %f20;
	sub.f32 	%f23, %f16, %f20;
	add.f32 	%f24, %f23, %f23;
	fma.rn.f32 	%f25, %f22, %f16, %f24;
	mul.rn.f32 	%f26, %f18, %f25;
	fma.rn.f32 	%f27, %f21, 0f3A2C32E4, 0f3B52E7DB;
	fma.rn.f32 	%f28, %f27, %f21, 0f3C93BB73;
	fma.rn.f32 	%f29, %f28, %f21, 0f3DF6384F;
	mul.rn.f32 	%f30, %f29, %f21;
	fma.rn.f32 	%f31, %f20, 0f3FB8AA3B, %f15;
	mul.f32 	%f32, %f30, 0f40400000;
	sub.f32 	%f33, %f15, %f31;
	fma.rn.f32 	%f34, %f20, 0f3FB8AA3B, %f33;
	fma.rn.f32 	%f35, %f26, 0f3FB8AA3B, %f34;
	fma.rn.f32 	%f36, %f20, 0f32A55E34, %f35;
	fma.rn.f32 	%f37, %f32, %f26, %f36;
	fma.rn.f32 	%f38, %f30, %f20, %f37;
	add.rn.f32 	%f39, %f31, %f38;
	mov.f32 	%f40, 0f3F400000;
	mul.rn.f32 	%f41, %f39, %f40;
	cvt.rni.f32.f32 	%f42, %f41;
	sub.f32 	%f43, %f41, %f42;
	neg.f32 	%f44, %f41;
	fma.rn.f32 	%f45, %f39, 0f3F400000, %f44;
	neg.f32 	%f46, %f31;
	add.rn.f32 	%f47, %f39, %f46;
	neg.f32 	%f48, %f47;
	add.rn.f32 	%f49, %f38, %f48;
	fma.rn.f32 	%f50, %f49, 0f3F400000, %f45;
	add.f32 	%f51, %f43, %f50;
	setp.gt.f32 	%p7, %f42, 0f00000000;
	selp.b32 	%r9, 0, -2097152000, %p7;
	setp.geu.f32 	%p8, %f2, 0f00000000;
	setp.lt.f32 	%p9, %f41, 0f00000000;
	selp.f32 	%f52, 0f00000000, 0f7F800000, %p9;
	abs.f32 	%f53, %f41;
	setp.gt.f32 	%p10, %f53, 0f43180000;
	cvt.rzi.s32.f32 	%r10, %f42;
	shl.b32 	%r11, %r10, 23;
	sub.s32 	%r12, %r11, %r9;
	mov.b32 	%f54, %r12;
	add.s32 	%r13, %r9, 2130706432;
	mov.b32 	%f55, %r13;
	fma.rn.f32 	%f56, %f51, 0f391FCB8E, 0f3AAF85ED;
	fma.rn.f32 	%f57, %f56, %f51, 0f3C1D9856;
	fma.rn.f32 	%f58, %f57, %f51, 0f3D6357BB;
	fma.rn.f32 	%f59, %f58, %f51, 0f3E75FDEC;
	fma.rn.f32 	%f60, %f59, %f51, 0f3F317218;
	fma.rn.f32 	%f61, %f60, %f51, 0f3F800000;
	mul.f32 	%f62, %f61, %f55;
	mul.f32 	%f63, %f62, %f54;
	selp.f32 	%f68, %f52, %f63, %p10;
	@%p8 bra 	$L__BB0_7;
	mov.f32 	%f68, 0f7FFFFFFF;
$L__BB0_7:
	cvta.to.global.u64 	%rd9, %rd1;
	div.rn.f32 	%f67, %f1, %f68;
	add.s64 	%rd11, %rd9, %rd6;
	st.global.f32 	[%rd11], %f67;
	ret;

}
	// .globl	default_function_kernel
.visible .entry default_function_kernel(
	.param .u64 .ptr .align 1 default_function_kernel_param_0,
	.param .u64 .ptr .align 1 default_function_kernel_param_1
)
.maxntid 4
{
	.reg .b32 	%r<5>;
	.reg .b32 	%f<3>;
	.reg .b64 	%rd<8>;

	ld.param.u64 	%rd1, [default_function_kernel_param_0];
	ld.param.u64 	%rd2, [default_function_kernel_param_1];
	cvta.to.global.u64 	%rd3, %rd1;
	cvta.to.global.u64 	%rd4, %rd2;
	mov.u32 	%r1, %ctaid.x;
	shl.b32 	%r2, %r1, 2;
	mov.u32 	%r3, %tid.x;
	or.b32  	%r4, %r2, %r3;
	mul.wide.u32 	%rd5, %r4, 4;
	add.s64 	%rd6, %rd4, %rd5;
	add.s64 	%rd7, %rd3, %rd5;
	ld.global.nc.f32 	%f1, [%rd7];
	fma.rn.f32 	%f2, %f1, %f1, 0f00000000;
	st.global.f32 	[%rd6], %f2;
	ret;

}


// ===== COMPILED SASS (sm_100) =====

	.target	sm_100

	.elftype	@"ET_EXEC"


//--------------------- .note.nv.tkinfo           --------------------------
	.section	.note.nv.tkinfo,"",@"SHT_NOTE"
	.sectionflags	@"SHF_NOTE_NV_TKINFO"
	.tkinfo
        /*0018*/ 	.word	0x00000002
        /*0030*/ 	.string	""
        /*0030*/ 	.string	"ptxas"
        /*0030*/ 	.string	"Cuda compilation tools, release 13.0, V13.0.88"
        /*0030*/ 	.string	"Build cuda_13.0.r13.0/compiler.36424714_0"
        /*0030*/ 	.string	"-arch sm_100 -m 64 "



//--------------------- .note.nv.cuinfo           --------------------------
	.section	.note.nv.cuinfo,"",@"SHT_NOTE"
	.sectionflags	@"SHF_NOTE_NV_CUINFO"
        /*0018*/ 	.short	0x0002
        /*001a*/ 	.short	0x0064
        /*001c*/ 	.short	0x0082
	.zero		2


//--------------------- .nv.info                  --------------------------
	.section	.nv.info,"",@"SHT_CUDA_INFO"
	.align	4


	//----- nvinfo : EIATTR_REGCOUNT
	.align		4
        /*0000*/ 	.byte	0x04, 0x2f
        /*0002*/ 	.short	(.L_1 - .L_0)
	.align		4
.L_0:
        /*0004*/ 	.word	index@(default_function_kernel_1)
        /*0008*/ 	.word	0x00000010


	//----- nvinfo : EIATTR_FRAME_SIZE
	.align		4
.L_1:
        /*000c*/ 	.byte	0x04, 0x11
        /*000e*/ 	.short	(.L_3 - .L_2)
	.align		4
.L_2:
        /*0010*/ 	.word	index@($__internal_0_$__cuda_sm3x_div_rn_noftz_f32_slowpath)
        /*0014*/ 	.word	0x00000000


	//----- nvinfo : EIATTR_FRAME_SIZE
	.align		4
.L_3:
        /*0018*/ 	.byte	0x04, 0x11
        /*001a*/ 	.short	(.L_5 - .L_4)
	.align		4
.L_4:
        /*001c*/ 	.word	index@(default_function_kernel_1)
        /*0020*/ 	.word	0x00000000


	//----- nvinfo : EIATTR_REGCOUNT
	.align		4
.L_5:
        /*0024*/ 	.byte	0x04, 0x2f
        /*0026*/ 	.short	(.L_7 - .L_6)
	.align		4
.L_6:
        /*0028*/ 	.word	index@(default_function_kernel)
        /*002c*/ 	.word	0x0000000a


	//----- nvinfo : EIATTR_FRAME_SIZE
	.align		4
.L_7:
        /*0030*/ 	.byte	0x04, 0x11
        /*0032*/ 	.short	(.L_9 - .L_8)
	.align		4
.L_8:
        /*0034*/ 	.word	index@(default_function_kernel)
        /*0038*/ 	.word	0x00000000


	//----- nvinfo : EIATTR_MIN_STACK_SIZE
	.align		4
.L_9:
        /*003c*/ 	.byte	0x04, 0x12
        /*003e*/ 	.short	(.L_11 - .L_10)
	.align		4
.L_10:
        /*0040*/ 	.word	index@(default_function_kernel)
        /*0044*/ 	.word	0x00000000


	//----- nvinfo : EIATTR_MIN_STACK_SIZE
	.align		4
.L_11:
        /*0048*/ 	.byte	0x04, 0x12
        /*004a*/ 	.short	(.L_13 - .L_12)
	.align		4
.L_12:
        /*004c*/ 	.word	index@(default_function_kernel_1)
        /*0050*/ 	.word	0x00000000
.L_13:


//--------------------- .nv.compat                --------------------------
	.section	.nv.compat,"",@"SHT_CUDA_COMPAT_INFO"
	.align	4
        /*0000*/ 	.byte	0x02, 0x09, 0x00, 0x00, 0x02, 0x02, 0x01, 0x00, 0x02, 0x05, 0x05, 0x00, 0x03, 0x07, 0x01, 0x01
        /*0010*/ 	.byte	0x02, 0x03, 0x00, 0x00, 0x02, 0x06, 0x01, 0x00, 0x04, 0x0b, 0x08, 0x00, 0x01, 0x00, 0x00, 0x00
        /*0020*/ 	.byte	0x00, 0x00, 0x00, 0x00


//--------------------- .nv.info.default_function_kernel --------------------------
	.section	.nv.info.default_function_kernel,"",@"SHT_CUDA_INFO"
	.sectionflags	@""
	.align	4


	//----- nvinfo : EIATTR_CUDA_API_VERSION
	.align		4
        /*0000*/ 	.byte	0x04, 0x37
        /*0002*/ 	.short	(.L_15 - .L_14)
.L_14:
        /*0004*/ 	.word	0x00000082


	//----- nvinfo : EIATTR_KPARAM_INFO
	.align		4
.L_15:
        /*0008*/ 	.byte	0x04, 0x17
        /*000a*/ 	.short	(.L_17 - .L_16)
.L_16:
        /*000c*/ 	.word	0x00000000
        /*0010*/ 	.short	0x0001
        /*0012*/ 	.short	0x0008
        /*0014*/ 	.byte	0x00, 0xf5, 0x21, 0x00


	//----- nvinfo : EIATTR_KPARAM_INFO
	.align		4
.L_17:
        /*0018*/ 	.byte	0x04, 0x17
        /*001a*/ 	.short	(.L_19 - .L_18)
.L_18:
        /*001c*/ 	.word	0x00000000
        /*0020*/ 	.short	0x0000
        /*0022*/ 	.short	0x0000
        /*0024*/ 	.byte	0x00, 0xf5, 0x21, 0x00


	//----- nvinfo : EIATTR_SPARSE_MMA_MASK
	.align		4
.L_19:
        /*0028*/ 	.byte	0x03, 0x50
        /*002a*/ 	.short	0x0000


	//----- nvinfo : EIATTR_MAXREG_COUNT
	.align		4
        /*002c*/ 	.byte	0x03, 0x1b
        /*002e*/ 	.short	0x00ff


	//----- nvinfo : EIATTR_MERCURY_ISA_VERSION
	.align		4
        /*0030*/ 	.byte	0x03, 0x5f
        /*0032*/ 	.short	0x0101


	//----- nvinfo : EIATTR_VRC_CTA_INIT_COUNT
	.align		4
        /*0034*/ 	.byte	0x02, 0x4a
	.zero		1
	.zero		1


	//----- nvinfo : EIATTR_EXIT_INSTR_OFFSETS
	.align		4
        /*0038*/ 	.byte	0x04, 0x1c
        /*003a*/ 	.short	(.L_21 - .L_20)


	//   ....[0]....
.L_20:
        /*003c*/ 	.word	0x000000d0


	//----- nvinfo : EIATTR_MAX_THREADS
	.align		4
.L_21:
        /*0040*/ 	.byte	0x04, 0x05
        /*0042*/ 	.short	(.L_23 - .L_22)
.L_22:
        /*0044*/ 	.word	0x00000004
        /*0048*/ 	.word	0x00000001
        /*004c*/ 	.word	0x00000001


	//----- nvinfo : EIATTR_CBANK_PARAM_SIZE
	.align		4
.L_23:
        /*0050*/ 	.byte	0x03, 0x19
        /*0052*/ 	.short	0x0010


	//----- nvinfo : EIATTR_PARAM_CBANK
	.align		4
        /*0054*/ 	.byte	0x04, 0x0a
        /*0056*/ 	.short	(.L_25 - .L_24)
	.align		4
.L_24:
        /*0058*/ 	.word	index@(.nv.constant0.default_function_kernel)
        /*005c*/ 	.short	0x0380
        /*005e*/ 	.short	0x0010


	//----- nvinfo : EIATTR_SW_WAR
	.align		4
.L_25:
        /*0060*/ 	.byte	0x04, 0x36
        /*0062*/ 	.short	(.L_27 - .L_26)
.L_26:
        /*0064*/ 	.word	0x00000008
.L_27:


//--------------------- .nv.info.default_function_kernel_1 --------------------------
	.section	.nv.info.default_function_kernel_1,"",@"SHT_CUDA_INFO"
	.sectionflags	@""
	.align	4


	//----- nvinfo : EIATTR_CUDA_API_VERSION
	.align		4
        /*0000*/ 	.byte	0x04, 0x37
        /*0002*/ 	.short	(.L_29 - .L_28)
.L_28:
        /*0004*/ 	.word	0x00000082


	//----- nvinfo : EIATTR_KPARAM_INFO
	.align		4
.L_29:
        /*0008*/ 	.byte	0x04, 0x17
        /*000a*/ 	.short	(.L_31 - .L_30)
.L_30:
        /*000c*/ 	.word	0x00000000
        /*0010*/ 	.short	0x0002
        /*0012*/ 	.short	0x0010
        /*0014*/ 	.byte	0x00, 0xf5, 0x21, 0x00


	//----- nvinfo : EIATTR_KPARAM_INFO
	.align		4
.L_31:
        /*0018*/ 	.byte	0x04, 0x17
        /*001a*/ 	.short	(.L_33 - .L_32)
.L_32:
        /*001c*/ 	.word	0x00000000
        /*0020*/ 	.short	0x0001
        /*0022*/ 	.short	0x0008
        /*0024*/ 	.byte	0x00, 0xf5, 0x21, 0x00


	//----- nvinfo : EIATTR_KPARAM_INFO
	.align		4
.L_33:
        /*0028*/ 	.byte	0x04, 0x17
        /*002a*/ 	.short	(.L_35 - .L_34)
.L_34:
        /*002c*/ 	.word	0x00000000
        /*0030*/ 	.short	0x0000
        /*0032*/ 	.short	0x0000
        /*0034*/ 	.byte	0x00, 0xf5, 0x21, 0x00


	//----- nvinfo : EIATTR_SPARSE_MMA_MASK
	.align		4
.L_35:
        /*0038*/ 	.byte	0x03, 0x50
        /*003a*/ 	.short	0x0000


	//----- nvinfo : EIATTR_MAXREG_COUNT
	.align		4
        /*003c*/ 	.byte	0x03, 0x1b
        /*003e*/ 	.short	0x00ff


	//----- nvinfo : EIATTR_MERCURY_ISA_VERSION
	.align		4
        /*0040*/ 	.byte	0x03, 0x5f
        /*0042*/ 	.short	0x0101


	//----- nvinfo : EIATTR_VRC_CTA_INIT_COUNT
	.align		4
        /*0044*/ 	.byte	0x02, 0x4a
	.zero		1
	.zero		1


	//----- nvinfo : EIATTR_EXIT_INSTR_OFFSETS
	.align		4
        /*0048*/ 	.byte	0x04, 0x1c
        /*004a*/ 	.short	(.L_37 - .L_36)


	//   ....[0]....
.L_36:
        /*004c*/ 	.word	0x00000670


	//----- nvinfo : EIATTR_MAX_THREADS
	.align		4
.L_37:
        /*0050*/ 	.byte	0x04, 0x05
        /*0052*/ 	.short	(.L_39 - .L_38)
.L_38:
        /*0054*/ 	.word	0x00000008
        /*0058*/ 	.word	0x00000001
        /*005c*/ 	.word	0x00000001


	//----- nvinfo : EIATTR_CRS_STACK_SIZE
	.align		4
.L_39:
        /*0060*/ 	.byte	0x04, 0x1e
        /*0062*/ 	.short	(.L_41 - .L_40)
.L_40:
        /*0064*/ 	.word	0x00000000


	//----- nvinfo : EIATTR_CBANK_PARAM_SIZE
	.align		4
.L_41:
        /*0068*/ 	.byte	0x03, 0x19
        /*006a*/ 	.short	0x0018


	//----- nvinfo : EIATTR_PARAM_CBANK
	.align		4
        /*006c*/ 	.byte	0x04, 0x0a
        /*006e*/ 	.short	(.L_43 - .L_42)
	.align		4
.L_42:
        /*0070*/ 	.word	index@(.nv.constant0.default_function_kernel_1)
        /*0074*/ 	.short	0x0380
        /*0076*/ 	.short	0x0018


	//----- nvinfo : EIATTR_SW_WAR
	.align		4
.L_43:
        /*0078*/ 	.byte	0x04, 0x36
        /*007a*/ 	.short	(.L_45 - .L_44)
.L_44:
        /*007c*/ 	.word	0x00000008
.L_45:


//--------------------- .nv.callgraph             --------------------------
	.section	.nv.callgraph,"",@"SHT_CUDA_CALLGRAPH"
	.align	4
	.sectionentsize	8
	.align		4
        /*0000*/ 	.word	0x00000000
	.align		4
        /*0004*/ 	.word	0xffffffff
	.align		4
        /*0008*/ 	.word	0x00000000
	.align		4
        /*000c*/ 	.word	0xfffffffe
	.align		4
        /*0010*/ 	.word	0x00000000
	.align		4
        /*0014*/ 	.word	0xfffffffd
	.align		4
        /*0018*/ 	.word	0x00000000
	.align		4
        /*001c*/ 	.word	0xfffffffc


//--------------------- .text.default_function_kernel --------------------------
	.section	.text.default_function_kernel,"ax",@progbits
	.align	128
        .global         default_function_kernel
        .type           default_function_kernel,@function
        .size           default_function_kernel,(.L_x_18 - default_function_kernel)
        .other          default_function_kernel,@"STO_CUDA_ENTRY STV_DEFAULT"
default_function_kernel:
.text.default_function_kernel:
[----:B------:R-:W-:Y:S01]  /*0000*/  LDC R1, c[0x0][0x37c] ;  /* 0x0000df00ff017b82 */ /* 0x000fe20000000800 */
[----:B------:R-:W0:Y:S07]  /*0010*/  S2R R7, SR_TID.X ;  /* 0x0000000000077919 */ /* 0x000e2e0000002100 */
[----:B------:R-:W1:Y:S01]  /*0020*/  S2UR UR4, SR_CTAID.X ;  /* 0x00000000000479c3 */ /* 0x000e620000002500 */
[----:B------:R-:W2:Y:S07]  /*0030*/  LDCU.64 UR6, c[0x0][0x358] ;  /* 0x00006b00ff0677ac */ /* 0x000eae0008000a00 */
[----:B------:R-:W3:Y:S08]  /*0040*/  LDC.64 R4, c[0x0][0x380] ;  /* 0x0000e000ff047b82 */ /* 0x000ef00000000a00 */
[----:B------:R-:W4:Y:S01]  /*0050*/  LDC.64 R2, c[0x0][0x388] ;  /* 0x0000e200ff027b82 */ /* 0x000f220000000a00 */
[----:B-1----:R-:W-:-:S06]  /*0060*/  USHF.L.U32 UR4, UR4, 0x2, URZ ;  /* 0x0000000204047899 */ /* 0x002fcc00080006ff */
[----:B0-----:R-:W-:-:S05]  /*0070*/  LOP3.LUT R7, R7, UR4, RZ, 0xfc, !PT ;  /* 0x0000000407077c12 */ /* 0x001fca000f8efcff */
[----:B---3--:R-:W-:-:S05]  /*0080*/  IMAD.WIDE.U32 R4, R7, 0x4, R4 ;  /* 0x0000000407047825 */ /* 0x008fca00078e0004 */
[----:B--2---:R-:W2:Y:S01]  /*0090*/  LDG.E.CONSTANT R0, desc[UR6][R4.64] ;  /* 0x0000000604007981 */ /* 0x004ea2000c1e9900 */
[----:B----4-:R-:W-:-:S04]  /*00a0*/  IMAD.WIDE.U32 R2, R7, 0x4, R2 ;  /* 0x0000000407027825 */ /* 0x010fc800078e0002 */
[----:B--2---:R-:W-:-:S05]  /*00b0*/  FFMA R7, R0, R0, RZ ;  /* 0x0000000000077223 */ /* 0x004fca00000000ff */
[----:B------:R-:W-:Y:S01]  /*00c0*/  STG.E desc[UR6][R2.64], R7 ;  /* 0x0000000702007986 */ /* 0x000fe2000c101906 */
[----:B------:R-:W-:Y:S05]  /*00d0*/  EXIT ;  /* 0x000000000000794d */ /* 0x000fea0003800000 */
.L_x_0:
[----:B------:R-:W-:-:S00]  /*00e0*/  BRA `(.L_x_0) ;  /* 0xfffffffc00fc7947 */ /* 0x000fc0000383ffff */
[----:B------:R-:W-:-:S00]  /*00f0*/  NOP ;  /* 0x0000000000007918 */ /* 0x000fc00000000000 */
        /* <DEDUP_REMOVED lines=8> */
.L_x_18:


//--------------------- .text.default_function_kernel_1 --------------------------
	.section	.text.default_function_kernel_1,"ax",@progbits
	.align	128
        .global         default_function_kernel_1
        .type           default_function_kernel_1,@function
        .size           default_function_kernel_1,(.L_x_17 - default_function_kernel_1)
        .other          default_function_kernel_1,@"STO_CUDA_ENTRY STV_DEFAULT"
default_function_kernel_1:
.text.default_function_kernel_1:
        /* <DEDUP_REMOVED lines=8> */
[----:B---3--:R-:W-:-:S06]  /*0080*/  IMAD.WIDE.U32 R6, R2, 0x4, R6 ;  /* 0x0000000402067825 */ /* 0x008fcc00078e0006 */
[----:B--2---:R-:W2:Y:S01]  /*0090*/  LDG.E.CONSTANT R6, desc[UR6][R6.64] ;  /* 0x0000000606067981 */ /* 0x004ea2000c1e9900 */
[----:B----4-:R-:W-:-:S05]  /*00a0*/  IMAD.WIDE.U32 R4, R2, 0x4, R4 ;  /* 0x0000000402047825 */ /* 0x010fca00078e0004 */
[----:B------:R0:W5:Y:S01]  /*00b0*/  LDG.E.CONSTANT R0, desc[UR6][R4.64] ;  /* 0x0000000604007981 */ /* 0x000162000c1e9900 */
[----:B------:R-:W-:Y:S01]  /*00c0*/  IMAD.MOV.U32 R3, RZ, RZ, 0x38d1b717 ;  /* 0x38d1b717ff037424 */ /* 0x000fe200078e00ff */
[----:B------:R-:W-:Y:S01]  /*00d0*/  BSSY.RECONVERGENT B0, `(.L_x_1) ;  /* 0x0000049000007945 */ /* 0x000fe20003800200 */
[----:B------:R-:W-:Y:S02]  /*00e0*/  HFMA2 R9, -RZ, RZ, 1.875, 0 ;  /* 0x3f800000ff097431 */ /* 0x000fe400000001ff */
[----:B--2---:R-:W-:-:S05]  /*00f0*/  FFMA R3, R6, R3, 2 ;  /* 0x4000000006037423 */ /* 0x004fca0000000003 */
[----:B------:R-:W-:-:S13]  /*0100*/  FSETP.NEU.AND P0, PT, R3, 1, PT ;  /* 0x3f8000000300780b */ /* 0x000fda0003f0d000 */
[----:B0-----:R-:W-:Y:S05]  /*0110*/  @!P0 BRA `(.L_x_2) ;  /* 0x0000000400108947 */ /* 0x001fea0003800000 */
[----:B------:R-:W-:-:S13]  /*0120*/  FSETP.NAN.AND P0, PT, |R3|, |R3|, PT ;  /* 0x400000030300720b */ /* 0x000fda0003f08200 */
[----:B------:R-:W-:Y:S01]  /*0130*/  @P0 FADD R9, R3, 0.75 ;  /* 0x3f40000003090421 */ /* 0x000fe20000000000 */
[----:B------:R-:W-:Y:S06]  /*0140*/  @P0 BRA `(.L_x_2) ;  /* 0x0000000400040947 */ /* 0x000fec0003800000 */
[----:B------:R-:W-:-:S04]  /*0150*/  FSETP.NEU.AND P0, PT, |R3|, +INF , PT ;  /* 0x7f8000000300780b */ /* 0x000fc80003f0d200 */
[----:B------:R-:W-:-:S13]  /*0160*/  FSETP.NEU.AND P0, PT, R3, RZ, P0 ;  /* 0x000000ff0300720b */ /* 0x000fda000070d000 */
[----:B------:R-:W-:-:S05]  /*0170*/  @!P0 FADD R9, R3, R3 ;  /* 0x0000000303098221 */ /* 0x000fca0000000000 */
[----:B------:R-:W-:Y:S01]  /*0180*/  @!P0 LOP3.LUT R9, R9, 0x7fffffff, RZ, 0xc0, !PT ;  /* 0x7fffffff09098812 */ /* 0x000fe200078ec0ff */
[----:B------:R-:W-:Y:S06]  /*0190*/  @!P0 BRA `(.L_x_2) ;  /* 0x0000000000f08947 */ /* 0x000fec0003800000 */
[C---:B------:R-:W-:Y:S01]  /*01a0*/  FMUL R4, |R3|.reuse, 16777216 ;  /* 0x4b80000003047820 */ /* 0x040fe20000400200 */
[C---:B------:R-:W-:Y:S01]  /*01b0*/  FSETP.GEU.AND P0, PT, |R3|.reuse, 1.175494350822287508e-38, PT ;  /* 0x008000000300780b */ /* 0x040fe20003f0e200 */
[----:B------:R-:W-:Y:S01]  /*01c0*/  IMAD.MOV.U32 R10, RZ, RZ, 0x3a2c32e4 ;  /* 0x3a2c32e4ff0a7424 */ /* 0x000fe200078e00ff */
[----:B------:R-:W-:Y:S02]  /*01d0*/  FSETP.GEU.AND P2, PT, R3, RZ, PT ;  /* 0x000000ff0300720b */ /* 0x000fe40003f4e000 */
[----:B------:R-:W-:-:S05]  /*01e0*/  FSEL R4, R4, |R3|, !P0 ;  /* 0x4000000304047208 */ /* 0x000fca0004000000 */
[----:B------:R-:W-:-:S05]  /*01f0*/  VIADD R5, R4, 0xc0cafb0d ;  /* 0xc0cafb0d04057836 */ /* 0x000fca0000000000 */
[----:B------:R-:W-:-:S04]  /*0200*/  LOP3.LUT R5, R5, 0xff800000, RZ, 0xc0, !PT ;  /* 0xff80000005057812 */ /* 0x000fc800078ec0ff */
[-C--:B------:R-:W-:Y:S02]  /*0210*/  IADD3 R4, PT, PT, R4, -R5.reuse, RZ ;  /* 0x8000000504047210 */ /* 0x080fe40007ffe0ff */
[----:B------:R-:W-:-:S03]  /*0220*/  I2FP.F32.S32 R5, R5 ;  /* 0x0000000500057245 */ /* 0x000fc60000201400 */
[C---:B------:R-:W-:Y:S01]  /*0230*/  FADD R7, R4.reuse, 1 ;  /* 0x3f80000004077421 */ /* 0x040fe20000000000 */
[----:B------:R-:W-:Y:S01]  /*0240*/  FADD R6, R4, -1 ;  /* 0xbf80000004067421 */ /* 0x000fe20000000000 */
[----:B------:R-:W-:-:S03]  /*0250*/  FSEL R4, RZ, -24, P0 ;  /* 0xc1c00000ff047808 */ /* 0x000fc60000000000 */
[----:B------:R-:W-:Y:S01]  /*0260*/  FADD R8, R6, R6 ;  /* 0x0000000606087221 */ /* 0x000fe20000000000 */
[----:B------:R-:W0:Y:S01]  /*0270*/  MUFU.RCP R7, R7 ;  /* 0x0000000700077308 */ /* 0x000e220000001000 */
[----:B------:R-:W-:Y:S02]  /*0280*/  FFMA R4, R5, 1.1920928955078125e-07, R4 ;  /* 0x3400000005047823 */ /* 0x000fe40000000004 */
[----:B0-----:R-:W-:-:S04]  /*0290*/  FMUL R9, R7, R8 ;  /* 0x0000000807097220 */ /* 0x001fc80000400000 */
[----:B------:R-:W-:Y:S01]  /*02a0*/  FADD R8, R6, -R9 ;  /* 0x8000000906087221 */ /* 0x000fe20000000000 */
[CC--:B------:R-:W-:Y:S01]  /*02b0*/  FMUL R5, R9.reuse, R9.reuse ;  /* 0x0000000909057220 */ /* 0x0c0fe20000400000 */
[----:B------:R-:W-:Y:S02]  /*02c0*/  FFMA R13, R9, 1.4426950216293334961, R4 ;  /* 0x3fb8aa3b090d7823 */ /* 0x000fe40000000004 */
[----:B------:R-:W-:Y:S01]  /*02d0*/  FADD R11, R8, R8 ;  /* 0x00000008080b7221 */ /* 0x000fe20000000000 */
[C---:B------:R-:W-:Y:S01]  /*02e0*/  FFMA R8, R5.reuse, R10, 0.0032181653659790754318 ;  /* 0x3b52e7db05087423 */ /* 0x040fe2000000000a */
[----:B------:R-:W-:Y:S02]  /*02f0*/  FADD R4, R4, -R13 ;  /* 0x8000000d04047221 */ /* 0x000fe40000000000 */
[----:B------:R-:W-:Y:S01]  /*0300*/  FFMA R6, R6, -R9, R11 ;  /* 0x8000000906067223 */ /* 0x000fe2000000000b */
[----:B------:R-:W-:Y:S01]  /*0310*/  FFMA R8, R5, R8, 0.018033718690276145935 ;  /* 0x3c93bb7305087423 */ /* 0x000fe20000000008 */
[----:B------:R-:W-:-:S02]  /*0320*/  FFMA R11, R9, 1.4426950216293334961, R4 ;  /* 0x3fb8aa3b090b7823 */ /* 0x000fc40000000004 */
[----:B------:R-:W-:Y:S01]  /*0330*/  FMUL R6, R7, R6 ;  /* 0x0000000607067220 */ /* 0x000fe20000400000 */
[----:B------:R-:W-:-:S03]  /*0340*/  FFMA R8, R5, R8, 0.12022458761930465698 ;  /* 0x3df6384f05087423 */ /* 0x000fc60000000008 */
[----:B------:R-:W-:Y:S01]  /*0350*/  FFMA R4, R6, 1.4426950216293334961, R11 ;  /* 0x3fb8aa3b06047823 */ /* 0x000fe2000000000b */
[----:B------:R-:W-:-:S03]  /*0360*/  FMUL R8, R5, R8 ;  /* 0x0000000805087220 */ /* 0x000fc60000400000 */
[----:B------:R-:W-:Y:S01]  /*0370*/  FFMA R7, R9, 1.9251366722983220825e-08, R4 ;  /* 0x32a55e3409077823 */ /* 0x000fe20000000004 */
[----:B------:R-:W-:-:S04]  /*0380*/  FMUL R5, R8, 3 ;  /* 0x4040000008057820 */ /* 0x000fc80000400000 */
[----:B------:R-:W-:Y:S01]  /*0390*/  FFMA R5, R6, R5, R7 ;  /* 0x0000000506057223 */ /* 0x000fe20000000007 */
[----:B------:R-:W-:-:S03]  /*03a0*/  MOV R7, 0x391fcb8e ;  /* 0x391fcb8e00077802 */ /* 0x000fc60000000f00 */
[----:B------:R-:W-:-:S04]  /*03b0*/  FFMA R8, R9, R8, R5 ;  /* 0x0000000809087223 */ /* 0x000fc80000000005 */
[----:B------:R-:W-:-:S04]  /*03c0*/  FADD R4, R13, R8 ;  /* 0x000000080d047221 */ /* 0x000fc80000000000 */
[----:B------:R-:W-:Y:S01]  /*03d0*/  FMUL R5, R4, 0.75 ;  /* 0x3f40000004057820 */ /* 0x000fe20000400000 */
[----:B------:R-:W-:-:S03]  /*03e0*/  FADD R13, -R13, R4 ;  /* 0x000000040d0d7221 */ /* 0x000fc60000000100 */
[----:B------:R-:W0:Y:S01]  /*03f0*/  FRND R6, R5 ;  /* 0x0000000500067307 */ /* 0x000e220000201000 */
[----:B------:R-:W-:Y:S01]  /*0400*/  FADD R13, R8, -R13 ;  /* 0x8000000d080d7221 */ /* 0x000fe20000000000 */
[----:B------:R-:W-:Y:S01]  /*0410*/  FFMA R4, R4, 0.75, -R5 ;  /* 0x3f40000004047823 */ /* 0x000fe20000000805 */
[----:B------:R-:W-:-:S03]  /*0420*/  FSETP.GT.AND P0, PT, |R5|, 152, PT ;  /* 0x431800000500780b */ /* 0x000fc60003f04200 */
[----:B------:R-:W-:Y:S01]  /*0430*/  FFMA R13, R13, 0.75, R4 ;  /* 0x3f4000000d0d7823 */ /* 0x000fe20000000004 */
[----:B0-----:R-:W-:Y:S01]  /*0440*/  FADD R4, R5, -R6 ;  /* 0x8000000605047221 */ /* 0x001fe20000000000 */
[----:B------:R-:W-:-:S03]  /*0450*/  FSETP.GT.AND P1, PT, R6, RZ, PT ;  /* 0x000000ff0600720b */ /* 0x000fc60003f24000 */
[----:B------:R-:W-:Y:S01]  /*0460*/  FADD R4, R4, R13 ;  /* 0x0000000d04047221 */ /* 0x000fe20000000000 */
[----:B------:R-:W-:Y:S02]  /*0470*/  SEL R6, RZ, 0x83000000, P1 ;  /* 0x83000000ff067807 */ /* 0x000fe40000800000 */
[----:B------:R-:W-:Y:S01]  /*0480*/  FSETP.GEU.AND P1, PT, R5, RZ, PT ;  /* 0x000000ff0500720b */ /* 0x000fe20003f2e000 */
[----:B------:R-:W-:Y:S02]  /*0490*/  FFMA R7, R4, R7, 0.0013391353422775864601 ;  /* 0x3aaf85ed04077423 */ /* 0x000fe40000000007 */
[----:B------:R-:W-:Y:S02]  /*04a0*/  VIADD R3, R6, 0x7f000000 ;  /* 0x7f00000006037836 */ /* 0x000fe40000000000 */
[C---:B------:R-:W-:Y:S02]  /*04b0*/  FFMA R9, R4.reuse, R7, 0.0096188392490148544312 ;  /* 0x3c1d985604097423 */ /* 0x040fe40000000007 */
[----:B------:R-:W0:Y:S02]  /*04c0*/  F2I.NTZ R7, R5 ;  /* 0x0000000500077305 */ /* 0x000e240000203100 */
[----:B------:R-:W-:-:S04]  /*04d0*/  FFMA R9, R4, R9, 0.055503588169813156128 ;  /* 0x3d6357bb04097423 */ /* 0x000fc80000000009 */
[----:B------:R-:W-:-:S04]  /*04e0*/  FFMA R9, R4, R9, 0.24022644758224487305 ;  /* 0x3e75fdec04097423 */ /* 0x000fc80000000009 */
[----:B------:R-:W-:-:S04]  /*04f0*/  FFMA R9, R4, R9, 0.69314718246459960938 ;  /* 0x3f31721804097423 */ /* 0x000fc80000000009 */
[----:B------:R-:W-:Y:S01]  /*0500*/  FFMA R4, R4, R9, 1 ;  /* 0x3f80000004047423 */ /* 0x000fe20000000009 */
[----:B0-----:R-:W-:Y:S02]  /*0510*/  LEA R7, R7, -R6, 0x17 ;  /* 0x8000000607077211 */ /* 0x001fe400078eb8ff */
[----:B------:R-:W-:Y:S01]  /*0520*/  FSEL R9, RZ, +INF , !P1 ;  /* 0x7f800000ff097808 */ /* 0x000fe20004800000 */
[----:B------:R-:W-:-:S04]  /*0530*/  FMUL R4, R3, R4 ;  /* 0x0000000403047220 */ /* 0x000fc80000400000 */
[----:B------:R-:W-:Y:S01]  /*0540*/  @!P0 FMUL R9, R7, R4 ;  /* 0x0000000407098220 */ /* 0x000fe20000400000 */
[----:B------:R-:W-:-:S07]  /*0550*/  @!P2 IMAD.MOV.U32 R9, RZ, RZ, 0x7fffffff ;  /* 0x7fffffffff09a424 */ /* 0x000fce00078e00ff */
.L_x_2:
[----:B------:R-:W-:Y:S05]  /*0560*/  BSYNC.RECONVERGENT B0 ;  /* 0x0000000000007941 */ /* 0x000fea0003800200 */
.L_x_1:
[----:B------:R-:W0:Y:S01]  /*0570*/  MUFU.RCP R4, R9 ;  /* 0x0000000900047308 */ /* 0x000e220000001000 */
[----:B------:R-:W-:Y:S07]  /*0580*/  BSSY.RECONVERGENT B0, `(.L_x_3) ;  /* 0x000000b000007945 */ /* 0x000fee0003800200 */
[----:B-----5:R-:W1:Y:S01]  /*0590*/  FCHK P0, R0, R9 ;  /* 0x0000000900007302 */ /* 0x020e620000000000 */
[----:B0-----:R-:W-:-:S04]  /*05a0*/  FFMA R3, R4, -R9, 1 ;  /* 0x3f80000004037423 */ /* 0x001fc80000000809 */
[----:B------:R-:W-:-:S04]  /*05b0*/  FFMA R3, R4, R3, R4 ;  /* 0x0000000304037223 */ /* 0x000fc80000000004 */
[----:B------:R-:W-:-:S04]  /*05c0*/  FFMA R4, R0, R3, RZ ;  /* 0x0000000300047223 */ /* 0x000fc800000000ff */
[----:B------:R-:W-:-:S04]  /*05d0*/  FFMA R5, R4, -R9, R0 ;  /* 0x8000000904057223 */ /* 0x000fc80000000000 */
[----:B------:R-:W-:Y:S01]  /*05e0*/  FFMA R7, R3, R5, R4 ;  /* 0x0000000503077223 */ /* 0x000fe20000000004 */
[----:B-1----:R-:W-:Y:S06]  /*05f0*/  @!P0 BRA `(.L_x_4) ;  /* 0x00000000000c8947 */ /* 0x002fec0003800000 */
[----:B------:R-:W-:Y:S02]  /*0600*/  MOV R3, R9 ;  /* 0x0000000900037202 */ /* 0x000fe40000000f00 */
[----:B------:R-:W-:-:S07]  /*0610*/  MOV R10, 0x630 ;  /* 0x00000630000a7802 */ /* 0x000fce0000000f00 */
[----:B------:R-:W-:Y:S05]  /*0620*/  CALL.REL.NOINC `($__internal_0_$__cuda_sm3x_div_rn_noftz_f32_slowpath) ;  /* 0x0000000000147944 */ /* 0x000fea0003c00000 */
.L_x_4:
[----:B------:R-:W-:Y:S05]  /*0630*/  BSYNC.RECONVERGENT B0 ;  /* 0x0000000000007941 */ /* 0x000fea0003800200 */
.L_x_3:
[----:B------:R-:W0:Y:S02]  /*0640*/  LDC.64 R4, c[0x0][0x380] ;  /* 0x0000e000ff047b82 */ /* 0x000e240000000a00 */
[----:B0-----:R-:W-:-:S05]  /*0650*/  IMAD.WIDE.U32 R2, R2, 0x4, R4 ;  /* 0x0000000402027825 */ /* 0x001fca00078e0004 */
[----:B------:R-:W-:Y:S01]  /*0660*/  STG.E desc[UR6][R2.64], R7 ;  /* 0x0000000702007986 */ /* 0x000fe2000c101906 */
[----:B------:R-:W-:Y:S05]  /*0670*/  EXIT ;  /* 0x000000000000794d */ /* 0x000fea0003800000 */
        .weak           $__internal_0_$__cuda_sm3x_div_rn_noftz_f32_slowpath
        .type           $__internal_0_$__cuda_sm3x_div_rn_noftz_f32_slowpath,@function
        .size           $__internal_0_$__cuda_sm3x_div_rn_noftz_f32_slowpath,(.L_x_17 - $__internal_0_$__cuda_sm3x_div_rn_noftz_f32_slowpath)
$__internal_0_$__cuda_sm3x_div_rn_noftz_f32_slowpath:
[----:B------:R-:W-:Y:S01]  /*0680*/  SHF.R.U32.HI R5, RZ, 0x17, R3 ;  /* 0x00000017ff057819 */ /* 0x000fe20000011603 */
[----:B------:R-:W-:Y:S01]  /*0690*/  BSSY.RECONVERGENT B1, `(.L_x_5) ;  /* 0x0000063000017945 */ /* 0x000fe20003800200 */
[--C-:B------:R-:W-:Y:S02]  /*06a0*/  SHF.R.U32.HI R4, RZ, 0x17, R0.reuse ;  /* 0x00000017ff047819 */ /* 0x100fe40000011600 */
[----:B------:R-:W-:Y:S01]  /*06b0*/  LOP3.LUT R11, R5, 0xff, RZ, 0xc0, !PT ;  /* 0x000000ff050b7812 */ /* 0x000fe200078ec0ff */
[----:B------:R-:W-:Y:S01]  /*06c0*/  IMAD.MOV.U32 R5, RZ, RZ, R0 ;  /* 0x000000ffff057224 */ /* 0x000fe200078e0000 */
[----:B------:R-:W-:-:S03]  /*06d0*/  LOP3.LUT R4, R4, 0xff, RZ, 0xc0, !PT ;  /* 0x000000ff04047812 */ /* 0x000fc600078ec0ff */
[----:B------:R-:W-:Y:S01]  /*06e0*/  VIADD R8, R11, 0xffffffff ;  /* 0xffffffff0b087836 */ /* 0x000fe20000000000 */
[----:B------:R-:W-:-:S04]  /*06f0*/  IADD3 R7, PT, PT, R4, -0x1, RZ ;  /* 0xffffffff04077810 */ /* 0x000fc80007ffe0ff */
[----:B------:R-:W-:-:S04]  /*0700*/  ISETP.GT.U32.AND P0, PT, R8, 0xfd, PT ;  /* 0x000000fd0800780c */ /* 0x000fc80003f04070 */
[----:B------:R-:W-:-:S13]  /*0710*/  ISETP.GT.U32.OR P0, PT, R7, 0xfd, P0 ;  /* 0x000000fd0700780c */ /* 0x000fda0000704470 */
[----:B------:R-:W-:Y:S01]  /*0720*/  @!P0 MOV R6, RZ ;  /* 0x000000ff00068202 */ /* 0x000fe20000000f00 */
[----:B------:R-:W-:Y:S06]  /*0730*/  @!P0 BRA `(.L_x_6) ;  /* 0x00000000005c8947 */ /* 0x000fec0003800000 */
[----:B------:R-:W-:Y:S02]  /*0740*/  FSETP.GTU.FTZ.AND P1, PT, |R3|, +INF , PT ;  /* 0x7f8000000300780b */ /* 0x000fe40003f3c200 */
[----:B------:R-:W-:-:S04]  /*0750*/  FSETP.GTU.FTZ.AND P0, PT, |R0|, +INF , PT ;  /* 0x7f8000000000780b */ /* 0x000fc80003f1c200 */
[----:B------:R-:W-:-:S13]  /*0760*/  PLOP3.LUT P0, PT, P0, P1, PT, 0xf8, 0x8f ;  /* 0x00000000008f781c */ /* 0x000fda0000703f70 */
[----:B------:R-:W-:Y:S05]  /*0770*/  @P0 BRA `(.L_x_7) ;  /* 0x00000004004c0947 */ /* 0x000fea0003800000 */
[----:B------:R-:W-:-:S13]  /*0780*/  LOP3.LUT P0, RZ, R3, 0x7fffffff, R5, 0xc8, !PT ;  /* 0x7fffffff03ff7812 */ /* 0x000fda000780c805 */
[----:B------:R-:W-:Y:S05]  /*0790*/  @!P0 BRA `(.L_x_8) ;  /* 0x00000004003c8947 */ /* 0x000fea0003800000 */
[C---:B------:R-:W-:Y:S02]  /*07a0*/  FSETP.NEU.FTZ.AND P2, PT, |R0|.reuse, +INF , PT ;  /* 0x7f8000000000780b */ /* 0x040fe40003f5d200 */
[----:B------:R-:W-:Y:S02]  /*07b0*/  FSETP.NEU.FTZ.AND P1, PT, |R3|, +INF , PT ;  /* 0x7f8000000300780b */ /* 0x000fe40003f3d200 */
[----:B------:R-:W-:-:S11]  /*07c0*/  FSETP.NEU.FTZ.AND P0, PT, |R0|, +INF , PT ;  /* 0x7f8000000000780b */ /* 0x000fd60003f1d200 */
[----:B------:R-:W-:Y:S05]  /*07d0*/  @!P1 BRA !P2, `(.L_x_8) ;  /* 0x00000004002c9947 */ /* 0x000fea0005000000 */
[----:B------:R-:W-:-:S04]  /*07e0*/  LOP3.LUT P2, RZ, R5, 0x7fffffff, RZ, 0xc0, !PT ;  /* 0x7fffffff05ff7812 */ /* 0x000fc8000784c0ff */
[----:B------:R-:W-:-:S13]  /*07f0*/  PLOP3.LUT P1, PT, P1, P2, PT, 0x2f, 0xf2 ;  /* 0x0000000000f2781c */ /* 0x000fda0000f24577 */
[----:B------:R-:W-:Y:S05]  /*0800*/  @P1 BRA `(.L_x_9) ;  /* 0x0000000400181947 */ /* 0x000fea0003800000 */
[----:B------:R-:W-:-:S04]  /*0810*/  LOP3.LUT P1, RZ, R3, 0x7fffffff, RZ, 0xc0, !PT ;  /* 0x7fffffff03ff7812 */ /* 0x000fc8000782c0ff */
[----:B------:R-:W-:-:S13]  /*0820*/  PLOP3.LUT P0, PT, P0, P1, PT, 0x2f, 0xf2 ;  /* 0x0000000000f2781c */ /* 0x000fda0000702577 */
[----:B------:R-:W-:Y:S05]  /*0830*/  @P0 BRA `(.L_x_10) ;  /* 0x0000000400000947 */ /* 0x000fea0003800000 */
[----:B------:R-:W-:Y:S02]  /*0840*/  ISETP.GE.AND P0, PT, R7, RZ, PT ;  /* 0x000000ff0700720c */ /* 0x000fe40003f06270 */
[----:B------:R-:W-:-:S11]  /*0850*/  ISETP.GE.AND P1, PT, R8, RZ, PT ;  /* 0x000000ff0800720c */ /* 0x000fd60003f26270 */
[----:B------:R-:W-:Y:S01]  /*0860*/  @P0 IMAD.MOV.U32 R6, RZ, RZ, RZ ;  /* 0x000000ffff060224 */ /* 0x000fe200078e00ff */
[----:B------:R-:W-:Y:S01]  /*0870*/  @!P0 MOV R6, 0xffffffc0 ;  /* 0xffffffc000068802 */ /* 0x000fe20000000f00 */
[----:B------:R-:W-:Y:S01]  /*0880*/  @!P0 FFMA R5, R0, 1.84467440737095516160e+19, RZ ;  /* 0x5f80000000058823 */ /* 0x000fe200000000ff */
[----:B------:R-:W-:-:S03]  /*0890*/  @!P1 FFMA R3, R3, 1.84467440737095516160e+19, RZ ;  /* 0x5f80000003039823 */ /* 0x000fc600000000ff */
[----:B------:R-:W-:-:S07]  /*08a0*/  @!P1 VIADD R6, R6, 0x40 ;  /* 0x0000004006069836 */ /* 0x000fce0000000000 */
.L_x_6:
[----:B------:R-:W-:Y:S01]  /*08b0*/  LEA R0, R11, 0xc0800000, 0x17 ;  /* 0xc08000000b007811 */ /* 0x000fe200078eb8ff */
[----:B------:R-:W-:Y:S01]  /*08c0*/  VIADD R4, R4, 0xffffff81 ;  /* 0xffffff8104047836 */ /* 0x000fe20000000000 */
[----:B------:R-:W-:Y:S02]  /*08d0*/  BSSY.RECONVERGENT B2, `(.L_x_11) ;  /* 0x0000035000027945 */ /* 0x000fe40003800200 */
[----:B------:R-:W-:Y:S01]  /*08e0*/  IADD3 R3, PT, PT, -R0, R3, RZ ;  /* 0x0000000300037210 */ /* 0x000fe20007ffe1ff */
[----:B------:R-:W-:-:S03]  /*08f0*/  IMAD R0, R4, -0x800000, R5 ;  /* 0xff80000004007824 */ /* 0x000fc600078e0205 */
[----:B------:R0:W1:Y:S01]  /*0900*/  MUFU.RCP R7, R3 ;  /* 0x0000000300077308 */ /* 0x0000620000001000 */
[----:B------:R-:W-:Y:S01]  /*0910*/  FADD.FTZ R9, -R3, -RZ ;  /* 0x800000ff03097221 */ /* 0x000fe20000010100 */
[----:B0-----:R-:W-:-:S04]  /*0920*/  IADD3 R3, PT, PT, R4, 0x7f, -R11 ;  /* 0x0000007f04037810 */ /* 0x001fc80007ffe80b */
[----:B------:R-:W-:Y:S01]  /*0930*/  IADD3 R3, PT, PT, R3, R6, RZ ;  /* 0x0000000603037210 */ /* 0x000fe20007ffe0ff */
[----:B-1----:R-:W-:-:S04]  /*0940*/  FFMA R8, R7, R9, 1 ;  /* 0x3f80000007087423 */ /* 0x002fc80000000009 */
[----:B------:R-:W-:-:S04]  /*0950*/  FFMA R12, R7, R8, R7 ;  /* 0x00000008070c7223 */ /* 0x000fc80000000007 */
[----:B------:R-:W-:-:S04]  /*0960*/  FFMA R5, R0, R12, RZ ;  /* 0x0000000c00057223 */ /* 0x000fc800000000ff */
[----:B------:R-:W-:-:S04]  /*0970*/  FFMA R8, R9, R5, R0 ;  /* 0x0000000509087223 */ /* 0x000fc80000000000 */
[----:B------:R-:W-:-:S04]  /*0980*/  FFMA R7, R12, R8, R5 ;  /* 0x000000080c077223 */ /* 0x000fc80000000005 */
[----:B------:R-:W-:-:S04]  /*0990*/  FFMA R8, R9, R7, R0 ;  /* 0x0000000709087223 */ /* 0x000fc80000000000 */
[----:B------:R-:W-:-:S05]  /*09a0*/  FFMA R5, R12, R8, R7 ;  /* 0x000000080c057223 */ /* 0x000fca0000000007 */
[----:B------:R-:W-:-:S04]  /*09b0*/  SHF.R.U32.HI R0, RZ, 0x17, R5 ;  /* 0x00000017ff007819 */ /* 0x000fc80000011605 */
[----:B------:R-:W-:-:S05]  /*09c0*/  LOP3.LUT R0, R0, 0xff, RZ, 0xc0, !PT ;  /* 0x000000ff00007812 */ /* 0x000fca00078ec0ff */
[----:B------:R-:W-:-:S05]  /*09d0*/  IMAD.IADD R6, R0, 0x1, R3 ;  /* 0x0000000100067824 */ /* 0x000fca00078e0203 */
[----:B------:R-:W-:-:S04]  /*09e0*/  IADD3 R0, PT, PT, R6, -0x1, RZ ;  /* 0xffffffff06007810 */ /* 0x000fc80007ffe0ff */
[----:B------:R-:W-:-:S13]  /*09f0*/  ISETP.GE.U32.AND P0, PT, R0, 0xfe, PT ;  /* 0x000000fe0000780c */ /* 0x000fda0003f06070 */
[----:B------:R-:W-:Y:S05]  /*0a00*/  @!P0 BRA `(.L_x_12) ;  /* 0x0000000000808947 */ /* 0x000fea0003800000 */
[----:B------:R-:W-:-:S13]  /*0a10*/  ISETP.GT.AND P0, PT, R6, 0xfe, PT ;  /* 0x000000fe0600780c */ /* 0x000fda0003f04270 */
[----:B------:R-:W-:Y:S05]  /*0a20*/  @P0 BRA `(.L_x_13) ;  /* 0x00000000006c0947 */ /* 0x000fea0003800000 */
[----:B------:R-:W-:-:S13]  /*0a30*/  ISETP.GE.AND P0, PT, R6, 0x1, PT ;  /* 0x000000010600780c */ /* 0x000fda0003f06270 */
[----:B------:R-:W-:Y:S05]  /*0a40*/  @P0 BRA `(.L_x_14) ;  /* 0x0000000000740947 */ /* 0x000fea0003800000 */
[----:B------:R-:W-:Y:S02]  /*0a50*/  ISETP.GE.AND P0, PT, R6, -0x18, PT ;  /* 0xffffffe80600780c */ /* 0x000fe40003f06270 */
[----:B------:R-:W-:-:S11]  /*0a60*/  LOP3.LUT R5, R5, 0x80000000, RZ, 0xc0, !PT ;  /* 0x8000000005057812 */ /* 0x000fd600078ec0ff */
[----:B------:R-:W-:Y:S05]  /*0a70*/  @!P0 BRA `(.L_x_14) ;  /* 0x0000000000688947 */ /* 0x000fea0003800000 */
[CCC-:B------:R-:W-:Y:S01]  /*0a80*/  FFMA.RZ R0, R12.reuse, R8.reuse, R7.reuse ;  /* 0x000000080c007223 */ /* 0x1c0fe2000000c007 */
[-CC-:B------:R-:W-:Y:S01]  /*0a90*/  FFMA.RM R3, R12, R8.reuse, R7.reuse ;  /* 0x000000080c037223 */ /* 0x180fe20000004007 */
[C---:B------:R-:W-:Y:S02]  /*0aa0*/  ISETP.NE.AND P2, PT, R6.reuse, RZ, PT ;  /* 0x000000ff0600720c */ /* 0x040fe40003f45270 */
[----:B------:R-:W-:Y:S02]  /*0ab0*/  ISETP.NE.AND P1, PT, R6, RZ, PT ;  /* 0x000000ff0600720c */ /* 0x000fe40003f25270 */
[----:B------:R-:W-:Y:S01]  /*0ac0*/  LOP3.LUT R4, R0, 0x7fffff, RZ, 0xc0, !PT ;  /* 0x007fffff00047812 */ /* 0x000fe200078ec0ff */
[----:B------:R-:W-:Y:S01]  /*0ad0*/  FFMA.RP R0, R12, R8, R7 ;  /* 0x000000080c007223 */ /* 0x000fe20000008007 */
[C---:B------:R-:W-:Y:S01]  /*0ae0*/  VIADD R7, R6.reuse, 0x20 ;  /* 0x0000002006077836 */ /* 0x040fe20000000000 */
[----:B------:R-:W-:Y:S02]  /*0af0*/  IADD3 R6, PT, PT, -R6, RZ, RZ ;  /* 0x000000ff06067210 */ /* 0x000fe40007ffe1ff */
[----:B------:R-:W-:-:S02]  /*0b00*/  LOP3.LUT R4, R4, 0x800000, RZ, 0xfc, !PT ;  /* 0x0080000004047812 */ /* 0x000fc400078efcff */
[----:B------:R-:W-:Y:S02]  /*0b10*/  FSETP.NEU.FTZ.AND P0, PT, R0, R3, PT ;  /* 0x000000030000720b */ /* 0x000fe40003f1d000 */
[----:B------:R-:W-:Y:S02]  /*0b20*/  SHF.L.U32 R7, R4, R7, RZ ;  /* 0x0000000704077219 */ /* 0x000fe400000006ff */
[----:B------:R-:W-:Y:S02]  /*0b30*/  SEL R3, R6, RZ, P2 ;  /* 0x000000ff06037207 */ /* 0x000fe40001000000 */
[----:B------:R-:W-:Y:S02]  /*0b40*/  ISETP.NE.AND P1, PT, R7, RZ, P1 ;  /* 0x000000ff0700720c */ /* 0x000fe40000f25270 */
[----:B------:R-:W-:Y:S02]  /*0b50*/  SHF.R.U32.HI R3, RZ, R3, R4 ;  /* 0x00000003ff037219 */ /* 0x000fe40000011604 */
[----:B------:R-:W-:-:S02]  /*0b60*/  PLOP3.LUT P0, PT, P0, P1, PT, 0xf8, 0x8f ;  /* 0x00000000008f781c */ /* 0x000fc40000703f70 */
[----:B------:R-:W-:Y:S02]  /*0b70*/  SHF.R.U32.HI R7, RZ, 0x1, R3 ;  /* 0x00000001ff077819 */ /* 0x000fe40000011603 */
[----:B------:R-:W-:-:S04]  /*0b80*/  SEL R0, RZ, 0x1, !P0 ;  /* 0x00000001ff007807 */ /* 0x000fc80004000000 */
[----:B------:R-:W-:-:S04]  /*0b90*/  LOP3.LUT R0, R0, 0x1, R7, 0xf8, !PT ;  /* 0x0000000100007812 */ /* 0x000fc800078ef807 */
[----:B------:R-:W-:-:S05]  /*0ba0*/  LOP3.LUT R0, R0, R3, RZ, 0xc0, !PT ;  /* 0x0000000300007212 */ /* 0x000fca00078ec0ff */
[----:B------:R-:W-:-:S05]  /*0bb0*/  IMAD.IADD R0, R7, 0x1, R0 ;  /* 0x0000000107007824 */ /* 0x000fca00078e0200 */
[----:B------:R-:W-:Y:S01]  /*0bc0*/  LOP3.LUT R5, R0, R5, RZ, 0xfc, !PT ;  /* 0x0000000500057212 */ /* 0x000fe200078efcff */
[----:B------:R-:W-:Y:S06]  /*0bd0*/  BRA `(.L_x_14) ;  /* 0x0000000000107947 */ /* 0x000fec0003800000 */
.L_x_13:
[----:B------:R-:W-:-:S04]  /*0be0*/  LOP3.LUT R5, R5, 0x80000000, RZ, 0xc0, !PT ;  /* 0x8000000005057812 */ /* 0x000fc800078ec0ff */
[----:B------:R-:W-:Y:S01]  /*0bf0*/  LOP3.LUT R5, R5, 0x7f800000, RZ, 0xfc, !PT ;  /* 0x7f80000005057812 */ /* 0x000fe200078efcff */
[----:B------:R-:W-:Y:S06]  /*0c00*/  BRA `(.L_x_14) ;  /* 0x0000000000047947 */ /* 0x000fec0003800000 */
.L_x_12:
[----:B------:R-:W-:-:S07]  /*0c10*/  LEA R5, R3, R5, 0x17 ;  /* 0x0000000503057211 */ /* 0x000fce00078eb8ff */
.L_x_14:
[----:B------:R-:W-:Y:S05]  /*0c20*/  BSYNC.RECONVERGENT B2 ;  /* 0x0000000000027941 */ /* 0x000fea0003800200 */
.L_x_11:
[----:B------:R-:W-:Y:S05]  /*0c30*/  BRA `(.L_x_15) ;  /* 0x0000000000207947 */ /* 0x000fea0003800000 */
.L_x_10:
[----:B------:R-:W-:-:S04]  /*0c40*/  LOP3.LUT R5, R3, 0x80000000, R5, 0x48, !PT ;  /* 0x8000000003057812 */ /* 0x000fc800078e4805 */
[----:B------:R-:W-:Y:S01]  /*0c50*/  LOP3.LUT R5, R5, 0x7f800000, RZ, 0xfc, !PT ;  /* 0x7f80000005057812 */ /* 0x000fe200078efcff */
[----:B------:R-:W-:Y:S06]  /*0c60*/  BRA `(.L_x_15) ;  /* 0x0000000000147947 */ /* 0x000fec0003800000 */
.L_x_9:
[----:B------:R-:W-:Y:S01]  /*0c70*/  LOP3.LUT R5, R3, 0x80000000, R5, 0x48, !PT ;  /* 0x8000000003057812 */ /* 0x000fe200078e4805 */
[----:B------:R-:W-:Y:S06]  /*0c80*/  BRA `(.L_x_15) ;  /* 0x00000000000c7947 */ /* 0x000fec0003800000 */
.L_x_8:
[----:B------:R-:W0:Y:S01]  /*0c90*/  MUFU.RSQ R5, -QNAN ;  /* 0xffc0000000057908 */ /* 0x000e220000001400 */
[----:B------:R-:W-:Y:S05]  /*0ca0*/  BRA `(.L_x_15) ;  /* 0x0000000000047947 */ /* 0x000fea0003800000 */
.L_x_7:
[----:B------:R-:W-:-:S07]  /*0cb0*/  FADD.FTZ R5, R0, R3 ;  /* 0x0000000300057221 */ /* 0x000fce0000010000 */
.L_x_15:
[----:B------:R-:W-:Y:S05]  /*0cc0*/  BSYNC.RECONVERGENT B1 ;  /* 0x0000000000017941 */ /* 0x000fea0003800200 */
.L_x_5:
[----:B0-----:R-:W-:Y:S01]  /*0cd0*/  IMAD.MOV.U32 R7, RZ, RZ, R5 ;  /* 0x000000ffff077224 */ /* 0x001fe200078e0005 */
[----:B------:R-:W-:Y:S01]  /*0ce0*/  MOV R4, R10 ;  /* 0x0000000a00047202 */ /* 0x000fe20000000f00 */
[----:B------:R-:W-:-:S04]  /*0cf0*/  IMAD.MOV.U32 R5, RZ, RZ, 0x0 ;  /* 0x00000000ff057424 */ /* 0x000fc800078e00ff */
[----:B------:R-:W-:Y:S05]  /*0d00*/  RET.REL.NODEC R4 `(default_function_kernel_1) ;  /* 0xfffffff004bc7950 */ /* 0x000fea0003c3ffff */
.L_x_16:
        /* <DEDUP_REMOVED lines=15> */
.L_x_17:


//--------------------- .nv.shared.reserved.0     --------------------------
	.section	.nv.shared.reserved.0,"aw",@nobits
	.weak		__nv_reservedSMEM_offset_0_alias
	.size		__nv_reservedSMEM_offset_0_alias, 0, 64
	.other		__nv_reservedSMEM_offset_0_alias,@"STO_CUDA_RESERVED_SHARED STV_DEFAULT"
__nv_reservedSMEM_offset_0_alias:
	.zero		0
	.zero		64


//--------------------- .nv.constant0.default_function_kernel --------------------------
	.section	.nv.constant0.default_function_kernel,"a",@progbits
	.sectionflags	@""
	.align	4
.nv.constant0.default_function_kernel:
	.zero		912


//--------------------- .nv.constant0.default_function_kernel_1 --------------------------
	.section	.nv.constant0.default_function_kernel_1,"a",@progbits
	.sectionflags	@""
	.align	4
.nv.constant0.default_function_kernel_1:
	.zero		920


//--------------------- SYMBOLS --------------------------

	.type		.nv.reservedSmem.offset0,@object
	.size		.nv.reservedSmem.offset0,0x4
